	.headerflags	@"EF_CUDA_TEXMODE_UNIFIED EF_CUDA_64BIT_ADDRESS EF_CUDA_ACCELERATORS EF_CUDA_SM90 EF_CUDA_VIRTUAL_SM(EF_CUDA_SM90)"
	.elftype	@"ET_EXEC"


//--------------------- .nv.info                  --------------------------
	.section	.nv.info,"",@"SHT_CUDA_INFO"
	.align	4


	//----- nvinfo : EIATTR_REGCOUNT
	.align		4
        /*0000*/ 	.byte	0x04, 0x2f
        /*0002*/ 	.short	(.L_3 - .L_2)
	.align		4
.L_2:
        /*0004*/ 	.word	index@(triton_poi_fused__native_batch_norm_legit_no_training_relu_27)
        /*0008*/ 	.word	0x00000014


	//----- nvinfo : EIATTR_MIN_STACK_SIZE
	.align		4
.L_3:
        /*000c*/ 	.byte	0x04, 0x12
        /*000e*/ 	.short	(.L_5 - .L_4)
	.align		4
.L_4:
        /*0010*/ 	.word	index@(triton_poi_fused__native_batch_norm_legit_no_training_relu_27)
        /*0014*/ 	.word	0x00000000


	//----- nvinfo : EIATTR_FRAME_SIZE
	.align		4
.L_5:
        /*0018*/ 	.byte	0x04, 0x11
        /*001a*/ 	.short	(.L_7 - .L_6)
	.align		4
.L_6:
        /*001c*/ 	.word	index@(triton_poi_fused__native_batch_norm_legit_no_training_relu_27)
        /*0020*/ 	.word	0x00000000


	//----- nvinfo : EIATTR_MIN_STACK_SIZE
	.align		4
.L_7:
        /*0024*/ 	.byte	0x04, 0x12
        /*0026*/ 	.short	(.L_9 - .L_8)
	.align		4
.L_8:
        /*0028*/ 	.word	index@(triton_poi_fused__native_batch_norm_legit_no_training_relu_27)
        /*002c*/ 	.word	0x00000000
.L_9:


//--------------------- .nv.info.triton_poi_fused__native_batch_norm_legit_no_training_relu_27 --------------------------
	.section	.nv.info.triton_poi_fused__native_batch_norm_legit_no_training_relu_27,"",@"SHT_CUDA_INFO"
	.sectionflags	@""
	.align	4


	//----- nvinfo : EIATTR_CUDA_API_VERSION
	.align		4
        /*0000*/ 	.byte	0x04, 0x37
        /*0002*/ 	.short	(.L_11 - .L_10)
.L_10:
        /*0004*/ 	.word	0x0000007c


	//----- nvinfo : EIATTR_KPARAM_INFO
	.align		4
.L_11:
        /*0008*/ 	.byte	0x04, 0x17
        /*000a*/ 	.short	(.L_13 - .L_12)
.L_12:
        /*000c*/ 	.word	0x00000000
        /*0010*/ 	.short	0x0006
        /*0012*/ 	.short	0x0030
        /*0014*/ 	.byte	0x00, 0xf0, 0x11, 0x00


	//----- nvinfo : EIATTR_KPARAM_INFO
	.align		4
.L_13:
        /*0018*/ 	.byte	0x04, 0x17
        /*001a*/ 	.short	(.L_15 - .L_14)
.L_14:
        /*001c*/ 	.word	0x00000000
        /*0020*/ 	.short	0x0005
        /*0022*/ 	.short	0x0028
        /*0024*/ 	.byte	0x00, 0xf4, 0x21, 0x00


	//----- nvinfo : EIATTR_KPARAM_INFO
	.align		4
.L_15:
        /*0028*/ 	.byte	0x04, 0x17
        /*002a*/ 	.short	(.L_17 - .L_16)
.L_16:
        /*002c*/ 	.word	0x00000000
        /*0030*/ 	.short	0x0004
        /*0032*/ 	.short	0x0020
        /*0034*/ 	.byte	0x00, 0xf4, 0x21, 0x00


	//----- nvinfo : EIATTR_KPARAM_INFO
	.align		4
.L_17:
        /*0038*/ 	.byte	0x04, 0x17
        /*003a*/ 	.short	(.L_19 - .L_18)
.L_18:
        /*003c*/ 	.word	0x00000000
        /*0040*/ 	.short	0x0003
        /*0042*/ 	.short	0x0018
        /*0044*/ 	.byte	0x00, 0xf4, 0x21, 0x00


	//----- nvinfo : EIATTR_KPARAM_INFO
	.align		4
.L_19:
        /*0048*/ 	.byte	0x04, 0x17
        /*004a*/ 	.short	(.L_21 - .L_20)
.L_20:
        /*004c*/ 	.word	0x00000000
        /*0050*/ 	.short	0x0002
        /*0052*/ 	.short	0x0010
        /*0054*/ 	.byte	0x00, 0xf4, 0x21, 0x00


	//----- nvinfo : EIATTR_KPARAM_INFO
	.align		4
.L_21:
        /*0058*/ 	.byte	0x04, 0x17
        /*005a*/ 	.short	(.L_23 - .L_22)
.L_22:
        /*005c*/ 	.word	0x00000000
        /*0060*/ 	.short	0x0001
        /*0062*/ 	.short	0x0008
        /*0064*/ 	.byte	0x00, 0xf4, 0x21, 0x00


	//----- nvinfo : EIATTR_KPARAM_INFO
	.align		4
.L_23:
        /*0068*/ 	.byte	0x04, 0x17
        /*006a*/ 	.short	(.L_25 - .L_24)
.L_24:
        /*006c*/ 	.word	0x00000000
        /*0070*/ 	.short	0x0000
        /*0072*/ 	.short	0x0000
        /*0074*/ 	.byte	0x00, 0xf4, 0x21, 0x00


	//----- nvinfo : EIATTR_SPARSE_MMA_MASK
	.align		4
.L_25:
        /*0078*/ 	.byte	0x03, 0x50
        /*007a*/ 	.short	0x0000


	//----- nvinfo : EIATTR_MAXREG_COUNT
	.align		4
        /*007c*/ 	.byte	0x03, 0x1b
        /*007e*/ 	.short	0x00ff


	//----- nvinfo : EIATTR_EXIT_INSTR_OFFSETS
	.align		4
        /*0080*/ 	.byte	0x04, 0x1c
        /*0082*/ 	.short	(.L_27 - .L_26)


	//   ....[0]....
.L_26:
        /*0084*/ 	.word	0x00000300


	//   ....[1]....
        /*0088*/ 	.word	0x00000320


	//----- nvinfo : EIATTR_REQNTID
	.align		4
.L_27:
        /*008c*/ 	.byte	0x04, 0x10
        /*008e*/ 	.short	(.L_29 - .L_28)
.L_28:
        /*0090*/ 	.word	0x00000080
        /*0094*/ 	.word	0x00000001
        /*0098*/ 	.word	0x00000001


	//----- nvinfo : EIATTR_CBANK_PARAM_SIZE
	.align		4
.L_29:
        /*009c*/ 	.byte	0x03, 0x19
        /*009e*/ 	.short	0x0034


	//----- nvinfo : EIATTR_PARAM_CBANK
	.align		4
        /*00a0*/ 	.byte	0x04, 0x0a
        /*00a2*/ 	.short	(.L_31 - .L_30)
	.align		4
.L_30:
        /*00a4*/ 	.word	index@(.nv.constant0.triton_poi_fused__native_batch_norm_legit_no_training_relu_27)
        /*00a8*/ 	.short	0x0210
        /*00aa*/ 	.short	0x0034


	//----- nvinfo : EIATTR_SW_WAR
	.align		4
.L_31:
        /*00ac*/ 	.byte	0x04, 0x36
        /*00ae*/ 	.short	(.L_33 - .L_32)
.L_32:
        /*00b0*/ 	.word	0x00000008
.L_33:


//--------------------- .nv.callgraph             --------------------------
	.section	.nv.callgraph,"",@"SHT_CUDA_CALLGRAPH"
	.align	4
	.sectionentsize	8
	.align		4
        /*0000*/ 	.word	0x00000000
	.align		4
        /*0004*/ 	.word	0xffffffff
	.align		4
        /*0008*/ 	.word	0x00000000
	.align		4
        /*000c*/ 	.word	0xfffffffe
	.align		4
        /*0010*/ 	.word	0x00000000
	.align		4
        /*0014*/ 	.word	0xfffffffd
	.align		4
        /*0018*/ 	.word	0x00000000
	.align		4
        /*001c*/ 	.word	0xfffffffc


//--------------------- .nv.constant4             --------------------------
	.section	.nv.constant4,"a",@progbits
	.align	8
	.align		8
.nv.constant4:
        /*0000*/ 	.dword	_$_str
	.align		8
        /*0008*/ 	.dword	_$_str_$_2


//--------------------- .text.triton_poi_fused__native_batch_norm_legit_no_training_relu_27 --------------------------
	.section	.text.triton_poi_fused__native_batch_norm_legit_no_training_relu_27,"ax",@progbits
	.align	128
        .global         triton_poi_fused__native_batch_norm_legit_no_training_relu_27
        .type           triton_poi_fused__native_batch_norm_legit_no_training_relu_27,@function
        .size           triton_poi_fused__native_batch_norm_legit_no_training_relu_27,(.L_x_1 - triton_poi_fused__native_batch_norm_legit_no_training_relu_27)
        .other          triton_poi_fused__native_batch_norm_legit_no_training_relu_27,@"STO_CUDA_ENTRY STV_DEFAULT"
triton_poi_fused__native_batch_norm_legit_no_training_relu_27:
.text.triton_poi_fused__native_batch_norm_legit_no_training_relu_27:
[----:B------:R-:W0:Y:S01]  /*0000*/  LDC R1, c[0x0][0x28] ;  /* 0x00000a00ff017b82 */ /* 0x000e220000000800 */
[----:B------:R-:W1:Y:S07]  /*0010*/  S2R R2, SR_TID.X ;  /* 0x0000000000027919 */ /* 0x000e6e0000002100 */
[----:B------:R-:W2:Y:S01]  /*0020*/  LDC.64 R10, c[0x0][0x220] ;  /* 0x00008800ff0a7b82 */ /* 0x000ea20000000a00 */
[----:B------:R-:W-:Y:S01]  /*0030*/  ULDC.64 UR4, c[0x0][0x208] ;  /* 0x0000820000047ab9 */ /* 0x000fe20000000a00 */
[----:B------:R-:W3:Y:S06]  /*0040*/  S2R R3, SR_CTAID.X ;  /* 0x0000000000037919 */ /* 0x000eec0000002500 */
[----:B------:R-:W4:Y:S08]  /*0050*/  LDC.64 R6, c[0x0][0x210] ;  /* 0x00008400ff067b82 */ /* 0x000f300000000a00 */
[----:B------:R-:W5:Y:S08]  /*0060*/  LDC.64 R8, c[0x0][0x218] ;  /* 0x00008600ff087b82 */ /* 0x000f700000000a00 */
[----:B------:R-:W4:Y:S01]  /*0070*/  LDC.64 R12, c[0x0][0x228] ;  /* 0x00008a00ff0c7b82 */ /* 0x000f220000000a00 */
[----:B-1----:R-:W-:-:S07]  /*0080*/  LOP3.LUT R2, R2, 0x7f, RZ, 0xc0, !PT ;  /* 0x0000007f02027812 */ /* 0x002fce00078ec0ff */
[----:B------:R-:W1:Y:S01]  /*0090*/  LDC.64 R14, c[0x0][0x230] ;  /* 0x00008c00ff0e7b82 */ /* 0x000e620000000a00 */
[----:B---3--:R-:W-:Y:S01]  /*00a0*/  LEA R3, R3, R2, 0x7 ;  /* 0x0000000203037211 */ /* 0x008fe200078e38ff */
[----:B------:R-:W-:-:S03]  /*00b0*/  HFMA2.MMA R2, -RZ, RZ, 0, 0 ;  /* 0x00000000ff027435 */ /* 0x000fc600000001ff */
[----:B------:R-:W-:-:S07]  /*00c0*/  ISETP.GE.AND P0, PT, R3, 0x5a00, PT ;  /* 0x00005a000300780c */ /* 0x000fce0003f06270 */
[----:B------:R-:W-:-:S05]  /*00d0*/  IMAD.HI R0, R3, -0x49f49f49, R2 ;  /* 0xb60b60b703007827 */ /* 0x000fca00078e0202 */
[----:B------:R-:W-:-:S04]  /*00e0*/  SHF.R.U32.HI R5, RZ, 0x1f, R0 ;  /* 0x0000001fff057819 */ /* 0x000fc80000011600 */
[----:B------:R-:W-:-:S05]  /*00f0*/  LEA.HI.SX32 R5, R0, R5, 0x18 ;  /* 0x0000000500057211 */ /* 0x000fca00078fc2ff */
[----:B------:R-:W-:-:S04]  /*0100*/  IMAD R17, R5, -0x168, R3 ;  /* 0xfffffe9805117824 */ /* 0x000fc800078e0203 */
[----:B--2---:R-:W-:-:S05]  /*0110*/  IMAD.WIDE R10, R17, 0x4, R10 ;  /* 0x00000004110a7825 */ /* 0x004fca00078e020a */
[----:B------:R2:W3:Y:S01]  /*0120*/  @!P0 LDG.E.EL R2, desc[UR4][R10.64] ;  /* 0x000000040a028981 */ /* 0x0004e2000c2e1900 */
[----:B------:R-:W-:Y:S02]  /*0130*/  CS2R R4, SRZ ;  /* 0x0000000000047805 */ /* 0x000fe4000001ff00 */
[----:B------:R-:W-:Y:S01]  /*0140*/  MOV R0, RZ ;  /* 0x000000ff00007202 */ /* 0x000fe20000000f00 */
[----:B----4-:R-:W-:-:S04]  /*0150*/  IMAD.WIDE R6, R3, 0x4, R6 ;  /* 0x0000000403067825 */ /* 0x010fc800078e0206 */
[C---:B-----5:R-:W-:Y:S01]  /*0160*/  IMAD.WIDE R8, R17.reuse, 0x4, R8 ;  /* 0x0000000411087825 */ /* 0x060fe200078e0208 */
[----:B------:R4:W5:Y:S03]  /*0170*/  @!P0 LDG.E R5, desc[UR4][R6.64] ;  /* 0x0000000406058981 */ /* 0x000966000c1e1900 */
[C---:B0-2---:R-:W-:Y:S01]  /*0180*/  IMAD.WIDE R10, R17.reuse, 0x4, R12 ;  /* 0x00000004110a7825 */ /* 0x045fe200078e020c */
[----:B------:R0:W5:Y:S03]  /*0190*/  @!P0 LDG.E.EL R0, desc[UR4][R8.64] ;  /* 0x0000000408008981 */ /* 0x000166000c2e1900 */
[----:B-1----:R-:W-:Y:S01]  /*01a0*/  IMAD.WIDE R12, R17, 0x4, R14 ;  /* 0x00000004110c7825 */ /* 0x002fe200078e020e */
[----:B------:R-:W-:Y:S01]  /*01b0*/  HFMA2.MMA R15, -RZ, RZ, 0, 0 ;  /* 0x00000000ff0f7435 */ /* 0x000fe200000001ff */
[----:B------:R-:W2:Y:S01]  /*01c0*/  @!P0 LDG.E.EL R4, desc[UR4][R10.64] ;  /* 0x000000040a048981 */ /* 0x000ea2000c2e1900 */
[----:B----4-:R-:W1:Y:S08]  /*01d0*/  LDC.64 R6, c[0x0][0x238] ;  /* 0x00008e00ff067b82 */ /* 0x010e700000000a00 */
[----:B------:R-:W2:Y:S01]  /*01e0*/  @!P0 LDG.E.EL R15, desc[UR4][R12.64] ;  /* 0x000000040c0f8981 */ /* 0x000ea2000c2e1900 */
[----:B0-----:R-:W-:Y:S01]  /*01f0*/  MOV R9, 0x3e800000 ;  /* 0x3e80000000097802 */ /* 0x001fe20000000f00 */
[----:B---3--:R-:W-:-:S04]  /*0200*/  FADD R2, R2, 9.9999997473787516356e-06 ;  /* 0x3727c5ac02027421 */ /* 0x008fc80000000000 */
[----:B------:R1:W0:Y:S01]  /*0210*/  MUFU.SQRT R14, R2 ;  /* 0x00000002000e7308 */ /* 0x0002220000002000 */
[----:B-----5:R-:W-:Y:S01]  /*0220*/  FADD R0, -R0, R5 ;  /* 0x0000000500007221 */ /* 0x020fe20000000100 */
[----:B-1----:R-:W-:Y:S01]  /*0230*/  IMAD.WIDE R2, R3, 0x4, R6 ;  /* 0x0000000403027825 */ /* 0x002fe200078e0206 */
[C---:B0-----:R-:W-:Y:S02]  /*0240*/  FSETP.GT.AND P1, PT, R14.reuse, 8.50705917302346158658e+37, PT ;  /* 0x7e8000000e00780b */ /* 0x041fe40003f24000 */
[----:B------:R-:W-:Y:S02]  /*0250*/  FSETP.GEU.AND P2, PT, R14, 1.175494350822287508e-38, PT ;  /* 0x008000000e00780b */ /* 0x000fe40003f4e000 */
[----:B------:R-:W-:-:S09]  /*0260*/  FSEL R9, R9, 1, P1 ;  /* 0x3f80000009097808 */ /* 0x000fd20000800000 */
[----:B------:R-:W-:Y:S02]  /*0270*/  @P1 FMUL R14, R14, 0.25 ;  /* 0x3e8000000e0e1820 */ /* 0x000fe40000400000 */
[----:B------:R-:W-:Y:S02]  /*0280*/  @!P2 FMUL R9, R9, 16777216 ;  /* 0x4b8000000909a820 */ /* 0x000fe40000400000 */
[----:B------:R-:W-:-:S06]  /*0290*/  @!P2 FMUL R14, R14, 16777216 ;  /* 0x4b8000000e0ea820 */ /* 0x000fcc0000400000 */
[----:B------:R-:W0:Y:S02]  /*02a0*/  MUFU.RCP R14, R14 ;  /* 0x0000000e000e7308 */ /* 0x000e240000001000 */
[----:B0-----:R-:W-:-:S04]  /*02b0*/  FMUL R9, R14, R9 ;  /* 0x000000090e097220 */ /* 0x001fc80000400000 */
[----:B------:R-:W-:-:S04]  /*02c0*/  FMUL R0, R0, R9 ;  /* 0x0000000900007220 */ /* 0x000fc80000400000 */
[----:B--2---:R-:W-:-:S05]  /*02d0*/  FFMA R0, R0, R4, R15 ;  /* 0x0000000400007223 */ /* 0x004fca000000000f */
[----:B------:R-:W-:-:S04]  /*02e0*/  FSETP.GEU.AND P1, PT, R0, RZ, PT ;  /* 0x000000ff0000720b */ /* 0x000fc80003f2e000 */
[----:B------:R-:W-:Y:S01]  /*02f0*/  FSEL R5, R0, RZ, P1 ;  /* 0x000000ff00057208 */ /* 0x000fe20000800000 */
[----:B------:R-:W-:Y:S08]  /*0300*/  @P0 EXIT ;  /* 0x000000000000094d */ /* 0x000ff00003800000 */
[----:B------:R-:W-:Y:S01]  /*0310*/  STG.E desc[UR4][R2.64], R5 ;  /* 0x0000000502007986 */ /* 0x000fe2000c101904 */
[----:B------:R-:W-:Y:S05]  /*0320*/  EXIT ;  /* 0x000000000000794d */ /* 0x000fea0003800000 */
.L_x_0:
[----:B------:R-:W-:-:S00]  /*0330*/  BRA `(.L_x_0) ;  /* 0xfffffffc00fc7947 */ /* 0x000fc0000383ffff */
[----:B------:R-:W-:-:S00]  /*0340*/  NOP ;  /* 0x0000000000007918 */ /* 0x000fc00000000000 */
        /* <DEDUP_REMOVED lines=11> */
.L_x_1:


//--------------------- .nv.global.init           --------------------------
	.section	.nv.global.init,"aw",@progbits
.nv.global.init:
	.type		_$_str,@object
	.size		_$_str,(_$_str_$_2 - _$_str)
_$_str:
        /*0000*/ 	.byte	0x5f, 0x5f, 0x43, 0x55, 0x44, 0x41, 0x5f, 0x46, 0x54, 0x5a, 0x00
	.type		_$_str_$_2,@object
	.size		_$_str_$_2,(.L_1 - _$_str_$_2)
_$_str_$_2:
        /*000b*/ 	.byte	0x5f, 0x5f, 0x43, 0x55, 0x44, 0x41, 0x5f, 0x50, 0x52, 0x45, 0x43, 0x5f, 0x53, 0x51, 0x52, 0x54
        /*001b*/ 	.byte	0x00
.L_1:


//--------------------- .nv.constant0.triton_poi_fused__native_batch_norm_legit_no_training_relu_27 --------------------------
	.section	.nv.constant0.triton_poi_fused__native_batch_norm_legit_no_training_relu_27,"a",@progbits
	.sectionflags	@""
	.align	4
.nv.constant0.triton_poi_fused__native_batch_norm_legit_no_training_relu_27:
	.zero		580
